//
// Generated by NVIDIA NVVM Compiler
//
// Compiler Build ID: CL-36424714
// Cuda compilation tools, release 13.0, V13.0.88
// Based on NVVM 20.0.0
//

.version 9.0
.target sm_100
.address_size 64

	// .globl	_Z14mapping_kernelPmS_Px

.visible .entry _Z14mapping_kernelPmS_Px(
	.param .u64 .ptr .align 1 _Z14mapping_kernelPmS_Px_param_0,
	.param .u64 .ptr .align 1 _Z14mapping_kernelPmS_Px_param_1,
	.param .u64 .ptr .align 1 _Z14mapping_kernelPmS_Px_param_2
)
{
	.reg .b64 	%rd<14>;

	ld.param.u64 	%rd3, [_Z14mapping_kernelPmS_Px_param_0];
	ld.param.u64 	%rd1, [_Z14mapping_kernelPmS_Px_param_1];
	ld.param.u64 	%rd11, [_Z14mapping_kernelPmS_Px_param_2];
	cvta.to.global.u64 	%rd12, %rd11;
	// begin inline asm
	discard.global.L2 [%rd1], 128;
	// end inline asm
	// begin inline asm
	discard.global.L2 [%rd3], 128;
	// end inline asm
	// begin inline asm
	ld.u16.global.cv %rd5, [%rd3];
	// end inline asm
	// begin inline asm
	mov.u64 	%rd7, %clock64;
	// end inline asm
	// begin inline asm
	ld.u16.global.volatile %rd8, [%rd1];
	// end inline asm
	// begin inline asm
	mov.u64 	%rd10, %clock64;
	// end inline asm
	sub.s64 	%rd13, %rd10, %rd7;
	st.global.u64 	[%rd12], %rd13;
	ret;

}


// ===== COMPILED SASS (sm_100) =====

	.target	sm_100

	.elftype	@"ET_EXEC"


//--------------------- .note.nv.tkinfo           --------------------------
	.section	.note.nv.tkinfo,"",@"SHT_NOTE"
	.sectionflags	@"SHF_NOTE_NV_TKINFO"
	.tkinfo
        /*0018*/ 	.word	0x00000002
        /*0030*/ 	.string	""
        /*0030*/ 	.string	"ptxas"
        /*0030*/ 	.string	"Cuda compilation tools, release 13.0, V13.0.88"
        /*0030*/ 	.string	"Build cuda_13.0.r13.0/compiler.36424714_0"
        /*0030*/ 	.string	"-arch sm_100 -m 64 "



//--------------------- .note.nv.cuinfo           --------------------------
	.section	.note.nv.cuinfo,"",@"SHT_NOTE"
	.sectionflags	@"SHF_NOTE_NV_CUINFO"
        /*0018*/ 	.short	0x0002
        /*001a*/ 	.short	0x0064
        /*001c*/ 	.short	0x0082
	.zero		2


//--------------------- .nv.info                  --------------------------
	.section	.nv.info,"",@"SHT_CUDA_INFO"
	.align	4


	//----- nvinfo : EIATTR_REGCOUNT
	.align		4
        /*0000*/ 	.byte	0x04, 0x2f
        /*0002*/ 	.short	(.L_1 - .L_0)
	.align		4
.L_0:
        /*0004*/ 	.word	index@(_Z14mapping_kernelPmS_Px)
        /*0008*/ 	.word	0x0000000a


	//----- nvinfo : EIATTR_FRAME_SIZE
	.align		4
.L_1:
        /*000c*/ 	.byte	0x04, 0x11
        /*000e*/ 	.short	(.L_3 - .L_2)
	.align		4
.L_2:
        /*0010*/ 	.word	index@(_Z14mapping_kernelPmS_Px)
        /*0014*/ 	.word	0x00000000


	//----- nvinfo : EIATTR_MIN_STACK_SIZE
	.align		4
.L_3:
        /*0018*/ 	.byte	0x04, 0x12
        /*001a*/ 	.short	(.L_5 - .L_4)
	.align		4
.L_4:
        /*001c*/ 	.word	index@(_Z14mapping_kernelPmS_Px)
        /*0020*/ 	.word	0x00000000
.L_5:


//--------------------- .nv.compat                --------------------------
	.section	.nv.compat,"",@"SHT_CUDA_COMPAT_INFO"
	.align	4
        /*0000*/ 	.byte	0x02, 0x09, 0x00, 0x00, 0x02, 0x02, 0x01, 0x00, 0x02, 0x05, 0x05, 0x00, 0x03, 0x07, 0x01, 0x01
        /*0010*/ 	.byte	0x02, 0x03, 0x00, 0x00, 0x02, 0x06, 0x01, 0x00, 0x04, 0x0b, 0x08, 0x00, 0x09, 0x00, 0x00, 0x00
        /*0020*/ 	.byte	0x00, 0x00, 0x00, 0x00


//--------------------- .nv.info._Z14mapping_kernelPmS_Px --------------------------
	.section	.nv.info._Z14mapping_kernelPmS_Px,"",@"SHT_CUDA_INFO"
	.sectionflags	@""
	.align	4


	//----- nvinfo : EIATTR_CUDA_API_VERSION
	.align		4
        /*0000*/ 	.byte	0x04, 0x37
        /*0002*/ 	.short	(.L_7 - .L_6)
.L_6:
        /*0004*/ 	.word	0x00000082


	//----- nvinfo : EIATTR_KPARAM_INFO
	.align		4
.L_7:
        /*0008*/ 	.byte	0x04, 0x17
        /*000a*/ 	.short	(.L_9 - .L_8)
.L_8:
        /*000c*/ 	.word	0x00000000
        /*0010*/ 	.short	0x0002
        /*0012*/ 	.short	0x0010
        /*0014*/ 	.byte	0x00, 0xf5, 0x21, 0x00


	//----- nvinfo : EIATTR_KPARAM_INFO
	.align		4
.L_9:
        /*0018*/ 	.byte	0x04, 0x17
        /*001a*/ 	.short	(.L_11 - .L_10)
.L_10:
        /*001c*/ 	.word	0x00000000
        /*0020*/ 	.short	0x0001
        /*0022*/ 	.short	0x0008
        /*0024*/ 	.byte	0x00, 0xf5, 0x21, 0x00


	//----- nvinfo : EIATTR_KPARAM_INFO
	.align		4
.L_11:
        /*0028*/ 	.byte	0x04, 0x17
        /*002a*/ 	.short	(.L_13 - .L_12)
.L_12:
        /*002c*/ 	.word	0x00000000
        /*0030*/ 	.short	0x0000
        /*0032*/ 	.short	0x0000
        /*0034*/ 	.byte	0x00, 0xf5, 0x21, 0x00


	//----- nvinfo : EIATTR_SPARSE_MMA_MASK
	.align		4
.L_13:
        /*0038*/ 	.byte	0x03, 0x50
        /*003a*/ 	.short	0x0000


	//----- nvinfo : EIATTR_MAXREG_COUNT
	.align		4
        /*003c*/ 	.byte	0x03, 0x1b
        /*003e*/ 	.short	0x00ff


	//----- nvinfo : EIATTR_MERCURY_ISA_VERSION
	.align		4
        /*0040*/ 	.byte	0x03, 0x5f
        /*0042*/ 	.short	0x0101


	//----- nvinfo : EIATTR_VRC_CTA_INIT_COUNT
	.align		4
        /*0044*/ 	.byte	0x02, 0x4a
	.zero		1
	.zero		1


	//----- nvinfo : EIATTR_EXIT_INSTR_OFFSETS
	.align		4
        /*0048*/ 	.byte	0x04, 0x1c
        /*004a*/ 	.short	(.L_15 - .L_14)


	//   ....[0]....
.L_14:
        /*004c*/ 	.word	0x000000d0


	//----- nvinfo : EIATTR_CBANK_PARAM_SIZE
	.align		4
.L_15:
        /*0050*/ 	.byte	0x03, 0x19
        /*0052*/ 	.short	0x0018


	//----- nvinfo : EIATTR_PARAM_CBANK
	.align		4
        /*0054*/ 	.byte	0x04, 0x0a
        /*0056*/ 	.short	(.L_17 - .L_16)
	.align		4
.L_16:
        /*0058*/ 	.word	index@(.nv.constant0._Z14mapping_kernelPmS_Px)
        /*005c*/ 	.short	0x0380
        /*005e*/ 	.short	0x0018


	//----- nvinfo : EIATTR_SW_WAR
	.align		4
.L_17:
        /*0060*/ 	.byte	0x04, 0x36
        /*0062*/ 	.short	(.L_19 - .L_18)
.L_18:
        /*0064*/ 	.word	0x00000008
.L_19:


//--------------------- .nv.callgraph             --------------------------
	.section	.nv.callgraph,"",@"SHT_CUDA_CALLGRAPH"
	.align	4
	.sectionentsize	8
	.align		4
        /*0000*/ 	.word	0x00000000
	.align		4
        /*0004*/ 	.word	0xffffffff
	.align		4
        /*0008*/ 	.word	0x00000000
	.align		4
        /*000c*/ 	.word	0xfffffffe
	.align		4
        /*0010*/ 	.word	0x00000000
	.align		4
        /*0014*/ 	.word	0xfffffffd
	.align		4
        /*0018*/ 	.word	0x00000000
	.align		4
        /*001c*/ 	.word	0xfffffffc


//--------------------- .text._Z14mapping_kernelPmS_Px --------------------------
	.section	.text._Z14mapping_kernelPmS_Px,"ax",@progbits
	.align	128
        .global         _Z14mapping_kernelPmS_Px
        .type           _Z14mapping_kernelPmS_Px,@function
        .size           _Z14mapping_kernelPmS_Px,(.L_x_1 - _Z14mapping_kernelPmS_Px)
        .other          _Z14mapping_kernelPmS_Px,@"STO_CUDA_ENTRY STV_DEFAULT"
_Z14mapping_kernelPmS_Px:
.text._Z14mapping_kernelPmS_Px:
[----:B------:R-:W-:Y:S08]  /*0000*/  LDC R1, c[0x0][0x37c] ;  /* 0x0000df00ff017b82 */ /* 0x000ff00000000800 */
[----:B------:R-:W0:Y:S01]  /*0010*/  LDC.64 R2, c[0x0][0x388] ;  /* 0x0000e200ff027b82 */ /* 0x000e220000000a00 */
[----:B------:R-:W1:Y:S07]  /*0020*/  LDCU.64 UR4, c[0x0][0x358] ;  /* 0x00006b00ff0477ac */ /* 0x000e6e0008000a00 */
[----:B------:R-:W2:Y:S01]  /*0030*/  LDC.64 R4, c[0x0][0x380] ;  /* 0x0000e000ff047b82 */ /* 0x000ea20000000a00 */
[----:B0-----:R1:W-:Y:S04]  /*0040*/  CCTL.E.RML2 [R2] ;  /* 0x000000000200798f */ /* 0x0013e80005800100 */
[----:B--2---:R0:W-:Y:S02]  /*0050*/  CCTL.E.RML2 [R4] ;  /* 0x000000000400798f */ /* 0x0041e40005800100 */
[----:B0-----:R-:W-:-:S02]  /*0060*/  CS2R R4, SR_CLOCKLO ;  /* 0x0000000000047805 */ /* 0x001fc40000015000 */
[----:B-1----:R0:W0:Y:S01]  /*0070*/  LDG.E.U16.STRONG.SYS R2, desc[UR4][R2.64] ;  /* 0x0000000402027981 */ /* 0x002022000c1f5500 */
[----:B------:R-:W-:Y:S01]  /*0080*/  CS2R R6, SR_CLOCKLO ;  /* 0x0000000000067805 */ /* 0x000fe20000015000 */
[----:B0-----:R-:W0:Y:S05]  /*0090*/  LDC.64 R2, c[0x0][0x390] ;  /* 0x0000e400ff027b82 */ /* 0x001e2a0000000a00 */
[----:B------:R-:W-:-:S05]  /*00a0*/  IADD3 R4, P0, PT, -R4, R6, RZ ;  /* 0x0000000604047210 */ /* 0x000fca0007f1e1ff */
[----:B------:R-:W-:-:S05]  /*00b0*/  IMAD.X R5, R7, 0x1, ~R5, P0 ;  /* 0x0000000107057824 */ /* 0x000fca00000e0e05 */
[----:B0-----:R-:W-:Y:S01]  /*00c0*/  STG.E.64 desc[UR4][R2.64], R4 ;  /* 0x0000000402007986 */ /* 0x001fe2000c101b04 */
[----:B------:R-:W-:Y:S05]  /*00d0*/  EXIT ;  /* 0x000000000000794d */ /* 0x000fea0003800000 */
.L_x_0:
[----:B------:R-:W-:-:S00]  /*00e0*/  BRA `(.L_x_0) ;  /* 0xfffffffc00fc7947 */ /* 0x000fc0000383ffff */
[----:B------:R-:W-:-:S00]  /*00f0*/  NOP ;  /* 0x0000000000007918 */ /* 0x000fc00000000000 */
        /* <DEDUP_REMOVED lines=8> */
.L_x_1:


//--------------------- .nv.shared.reserved.0     --------------------------
	.section	.nv.shared.reserved.0,"aw",@nobits
	.weak		__nv_reservedSMEM_offset_0_alias
	.size		__nv_reservedSMEM_offset_0_alias, 0, 64
	.other		__nv_reservedSMEM_offset_0_alias,@"STO_CUDA_RESERVED_SHARED STV_DEFAULT"
__nv_reservedSMEM_offset_0_alias:
	.zero		0
	.zero		64


//--------------------- .nv.constant0._Z14mapping_kernelPmS_Px --------------------------
	.section	.nv.constant0._Z14mapping_kernelPmS_Px,"a",@progbits
	.sectionflags	@""
	.align	4
.nv.constant0._Z14mapping_kernelPmS_Px:
	.zero		920


//--------------------- SYMBOLS --------------------------

	.type		.nv.reservedSmem.offset0,@object
	.size		.nv.reservedSmem.offset0,0x4
